//
// Generated by NVIDIA NVVM Compiler
//
// Compiler Build ID: CL-36424714
// Cuda compilation tools, release 13.0, V13.0.88
// Based on NVVM 20.0.0
//

.version 9.0
.target sm_100
.address_size 64

	// .globl	_Z12sumReductionPiS_i
// _ZZ12sumReductionPiS_iE11partial_sum has been demoted

.visible .entry _Z12sumReductionPiS_i(
	.param .u64 .ptr .align 1 _Z12sumReductionPiS_i_param_0,
	.param .u64 .ptr .align 1 _Z12sumReductionPiS_i_param_1,
	.param .u32 _Z12sumReductionPiS_i_param_2
)
{
	.reg .pred 	%p<6>;
	.reg .b32 	%r<22>;
	.reg .b64 	%rd<9>;
	// demoted variable
	.shared .align 4 .b8 _ZZ12sumReductionPiS_iE11partial_sum[1024];
	ld.param.u64 	%rd1, [_Z12sumReductionPiS_i_param_0];
	ld.param.u64 	%rd2, [_Z12sumReductionPiS_i_param_1];
	ld.param.u32 	%r8, [_Z12sumReductionPiS_i_param_2];
	mov.u32 	%r1, %ctaid.x;
	mov.u32 	%r2, %ntid.x;
	mov.u32 	%r3, %tid.x;
	mad.lo.s32 	%r4, %r1, %r2, %r3;
	setp.ge.s32 	%p1, %r4, %r8;
	@%p1 bra 	$L__BB0_8;
	cvta.to.global.u64 	%rd3, %rd1;
	mul.wide.s32 	%rd4, %r4, 4;
	add.s64 	%rd5, %rd3, %rd4;
	ld.global.u32 	%r9, [%rd5];
	shl.b32 	%r10, %r3, 2;
	mov.u32 	%r11, _ZZ12sumReductionPiS_iE11partial_sum;
	add.s32 	%r5, %r11, %r10;
	st.shared.u32 	[%r5], %r9;
	bar.sync 	0;
	setp.lt.u32 	%p2, %r2, 2;
	@%p2 bra 	$L__BB0_6;
	mov.b32 	%r21, 1;
$L__BB0_3:
	shl.b32 	%r7, %r21, 1;
	add.s32 	%r13, %r7, -1;
	and.b32  	%r14, %r13, %r3;
	setp.ne.s32 	%p3, %r14, 0;
	@%p3 bra 	$L__BB0_5;
	shl.b32 	%r15, %r21, 2;
	add.s32 	%r16, %r5, %r15;
	ld.shared.u32 	%r17, [%r16];
	ld.shared.u32 	%r18, [%r5];
	add.s32 	%r19, %r18, %r17;
	st.shared.u32 	[%r5], %r19;
$L__BB0_5:
	bar.sync 	0;
	setp.lt.u32 	%p4, %r7, %r2;
	mov.u32 	%r21, %r7;
	@%p4 bra 	$L__BB0_3;
$L__BB0_6:
	setp.ne.s32 	%p5, %r3, 0;
	@%p5 bra 	$L__BB0_8;
	ld.shared.u32 	%r20, [_ZZ12sumReductionPiS_iE11partial_sum];
	cvta.to.global.u64 	%rd6, %rd2;
	mul.wide.u32 	%rd7, %r1, 4;
	add.s64 	%rd8, %rd6, %rd7;
	st.global.u32 	[%rd8], %r20;
$L__BB0_8:
	ret;

}


// ===== COMPILED SASS (sm_100) =====

	.target	sm_100

	.elftype	@"ET_EXEC"


//--------------------- .note.nv.tkinfo           --------------------------
	.section	.note.nv.tkinfo,"",@"SHT_NOTE"
	.sectionflags	@"SHF_NOTE_NV_TKINFO"
	.tkinfo
        /*0018*/ 	.word	0x00000002
        /*0030*/ 	.string	""
        /*0030*/ 	.string	"ptxas"
        /*0030*/ 	.string	"Cuda compilation tools, release 13.0, V13.0.88"
        /*0030*/ 	.string	"Build cuda_13.0.r13.0/compiler.36424714_0"
        /*0030*/ 	.string	"-arch sm_100 -m 64 "



//--------------------- .note.nv.cuinfo           --------------------------
	.section	.note.nv.cuinfo,"",@"SHT_NOTE"
	.sectionflags	@"SHF_NOTE_NV_CUINFO"
        /*0018*/ 	.short	0x0002
        /*001a*/ 	.short	0x0064
        /*001c*/ 	.short	0x0082
	.zero		2


//--------------------- .nv.info                  --------------------------
	.section	.nv.info,"",@"SHT_CUDA_INFO"
	.align	4


	//----- nvinfo : EIATTR_REGCOUNT
	.align		4
        /*0000*/ 	.byte	0x04, 0x2f
        /*0002*/ 	.short	(.L_1 - .L_0)
	.align		4
.L_0:
        /*0004*/ 	.word	index@(_Z12sumReductionPiS_i)
        /*0008*/ 	.word	0x0000000b


	//----- nvinfo : EIATTR_FRAME_SIZE
	.align		4
.L_1:
        /*000c*/ 	.byte	0x04, 0x11
        /*000e*/ 	.short	(.L_3 - .L_2)
	.align		4
.L_2:
        /*0010*/ 	.word	index@(_Z12sumReductionPiS_i)
        /*0014*/ 	.word	0x00000000


	//----- nvinfo : EIATTR_MIN_STACK_SIZE
	.align		4
.L_3:
        /*0018*/ 	.byte	0x04, 0x12
        /*001a*/ 	.short	(.L_5 - .L_4)
	.align		4
.L_4:
        /*001c*/ 	.word	index@(_Z12sumReductionPiS_i)
        /*0020*/ 	.word	0x00000000
.L_5:


//--------------------- .nv.compat                --------------------------
	.section	.nv.compat,"",@"SHT_CUDA_COMPAT_INFO"
	.align	4
        /*0000*/ 	.byte	0x02, 0x09, 0x00, 0x00, 0x02, 0x02, 0x01, 0x00, 0x02, 0x05, 0x05, 0x00, 0x03, 0x07, 0x01, 0x01
        /*0010*/ 	.byte	0x02, 0x03, 0x00, 0x00, 0x02, 0x06, 0x01, 0x00, 0x04, 0x0b, 0x08, 0x00, 0x09, 0x00, 0x00, 0x00
        /*0020*/ 	.byte	0x00, 0x00, 0x00, 0x00


//--------------------- .nv.info._Z12sumReductionPiS_i --------------------------
	.section	.nv.info._Z12sumReductionPiS_i,"",@"SHT_CUDA_INFO"
	.sectionflags	@""
	.align	4


	//----- nvinfo : EIATTR_CUDA_API_VERSION
	.align		4
        /*0000*/ 	.byte	0x04, 0x37
        /*0002*/ 	.short	(.L_7 - .L_6)
.L_6:
        /*0004*/ 	.word	0x00000082


	//----- nvinfo : EIATTR_KPARAM_INFO
	.align		4
.L_7:
        /*0008*/ 	.byte	0x04, 0x17
        /*000a*/ 	.short	(.L_9 - .L_8)
.L_8:
        /*000c*/ 	.word	0x00000000
        /*0010*/ 	.short	0x0002
        /*0012*/ 	.short	0x0010
        /*0014*/ 	.byte	0x00, 0xf0, 0x11, 0x00


	//----- nvinfo : EIATTR_KPARAM_INFO
	.align		4
.L_9:
        /*0018*/ 	.byte	0x04, 0x17
        /*001a*/ 	.short	(.L_11 - .L_10)
.L_10:
        /*001c*/ 	.word	0x00000000
        /*0020*/ 	.short	0x0001
        /*0022*/ 	.short	0x0008
        /*0024*/ 	.byte	0x00, 0xf5, 0x21, 0x00


	//----- nvinfo : EIATTR_KPARAM_INFO
	.align		4
.L_11:
        /*0028*/ 	.byte	0x04, 0x17
        /*002a*/ 	.short	(.L_13 - .L_12)
.L_12:
        /*002c*/ 	.word	0x00000000
        /*0030*/ 	.short	0x0000
        /*0032*/ 	.short	0x0000
        /*0034*/ 	.byte	0x00, 0xf5, 0x21, 0x00


	//----- nvinfo : EIATTR_SPARSE_MMA_MASK
	.align		4
.L_13:
        /*0038*/ 	.byte	0x03, 0x50
        /*003a*/ 	.short	0x0000


	//----- nvinfo : EIATTR_MAXREG_COUNT
	.align		4
        /*003c*/ 	.byte	0x03, 0x1b
        /*003e*/ 	.short	0x00ff


	//----- nvinfo : EIATTR_NUM_BARRIERS
	.align		4
        /*0040*/ 	.byte	0x02, 0x4c
        /*0042*/ 	.byte	0x01
	.zero		1


	//----- nvinfo : EIATTR_MERCURY_ISA_VERSION
	.align		4
        /*0044*/ 	.byte	0x03, 0x5f
        /*0046*/ 	.short	0x0101


	//----- nvinfo : EIATTR_VRC_CTA_INIT_COUNT
	.align		4
        /*0048*/ 	.byte	0x02, 0x4a
	.zero		1
	.zero		1


	//----- nvinfo : EIATTR_EXIT_INSTR_OFFSETS
	.align		4
        /*004c*/ 	.byte	0x04, 0x1c
        /*004e*/ 	.short	(.L_15 - .L_14)


	//   ....[0]....
.L_14:
        /*0050*/ 	.word	0x00000070


	//   ....[1]....
        /*0054*/ 	.word	0x00000220


	//   ....[2]....
        /*0058*/ 	.word	0x000002a0


	//----- nvinfo : EIATTR_CBANK_PARAM_SIZE
	.align		4
.L_15:
        /*005c*/ 	.byte	0x03, 0x19
        /*005e*/ 	.short	0x0014


	//----- nvinfo : EIATTR_PARAM_CBANK
	.align		4
        /*0060*/ 	.byte	0x04, 0x0a
        /*0062*/ 	.short	(.L_17 - .L_16)
	.align		4
.L_16:
        /*0064*/ 	.word	index@(.nv.constant0._Z12sumReductionPiS_i)
        /*0068*/ 	.short	0x0380
        /*006a*/ 	.short	0x0014


	//----- nvinfo : EIATTR_SW_WAR
	.align		4
.L_17:
        /*006c*/ 	.byte	0x04, 0x36
        /*006e*/ 	.short	(.L_19 - .L_18)
.L_18:
        /*0070*/ 	.word	0x00000008
.L_19:


//--------------------- .nv.callgraph             --------------------------
	.section	.nv.callgraph,"",@"SHT_CUDA_CALLGRAPH"
	.align	4
	.sectionentsize	8
	.align		4
        /*0000*/ 	.word	0x00000000
	.align		4
        /*0004*/ 	.word	0xffffffff
	.align		4
        /*0008*/ 	.word	0x00000000
	.align		4
        /*000c*/ 	.word	0xfffffffe
	.align		4
        /*0010*/ 	.word	0x00000000
	.align		4
        /*0014*/ 	.word	0xfffffffd
	.align		4
        /*0018*/ 	.word	0x00000000
	.align		4
        /*001c*/ 	.word	0xfffffffc


//--------------------- .text._Z12sumReductionPiS_i --------------------------
	.section	.text._Z12sumReductionPiS_i,"ax",@progbits
	.align	128
        .global         _Z12sumReductionPiS_i
        .type           _Z12sumReductionPiS_i,@function
        .size           _Z12sumReductionPiS_i,(.L_x_3 - _Z12sumReductionPiS_i)
        .other          _Z12sumReductionPiS_i,@"STO_CUDA_ENTRY STV_DEFAULT"
_Z12sumReductionPiS_i:
.text._Z12sumReductionPiS_i:
[----:B------:R-:W-:Y:S01]  /*0000*/  LDC R1, c[0x0][0x37c] ;  /* 0x0000df00ff017b82 */ /* 0x000fe20000000800 */
[----:B------:R-:W0:Y:S01]  /*0010*/  S2R R7, SR_CTAID.X ;  /* 0x0000000000077919 */ /* 0x000e220000002500 */
[----:B------:R-:W0:Y:S01]  /*0020*/  LDCU UR8, c[0x0][0x360] ;  /* 0x00006c00ff0877ac */ /* 0x000e220008000800 */
[----:B------:R-:W0:Y:S01]  /*0030*/  S2R R6, SR_TID.X ;  /* 0x0000000000067919 */ /* 0x000e220000002100 */
[----:B------:R-:W1:Y:S01]  /*0040*/  LDCU UR4, c[0x0][0x390] ;  /* 0x00007200ff0477ac */ /* 0x000e620008000800 */
[----:B0-----:R-:W-:-:S05]  /*0050*/  IMAD R5, R7, UR8, R6 ;  /* 0x0000000807057c24 */ /* 0x001fca000f8e0206 */
[----:B-1----:R-:W-:-:S13]  /*0060*/  ISETP.GE.AND P0, PT, R5, UR4, PT ;  /* 0x0000000405007c0c */ /* 0x002fda000bf06270 */
[----:B------:R-:W-:Y:S05]  /*0070*/  @P0 EXIT ;  /* 0x000000000000094d */ /* 0x000fea0003800000 */
[----:B------:R-:W0:Y:S01]  /*0080*/  LDC.64 R2, c[0x0][0x380] ;  /* 0x0000e000ff027b82 */ /* 0x000e220000000a00 */
[----:B------:R-:W1:Y:S01]  /*0090*/  LDCU.64 UR6, c[0x0][0x358] ;  /* 0x00006b00ff0677ac */ /* 0x000e620008000a00 */
[----:B0-----:R-:W-:-:S06]  /*00a0*/  IMAD.WIDE R2, R5, 0x4, R2 ;  /* 0x0000000405027825 */ /* 0x001fcc00078e0202 */
[----:B-1----:R-:W2:Y:S01]  /*00b0*/  LDG.E R2, desc[UR6][R2.64] ;  /* 0x0000000602027981 */ /* 0x002ea2000c1e1900 */
[----:B------:R-:W0:Y:S01]  /*00c0*/  S2UR UR5, SR_CgaCtaId ;  /* 0x00000000000579c3 */ /* 0x000e220000008800 */
[----:B------:R-:W-:Y:S01]  /*00d0*/  UMOV UR4, 0x400 ;  /* 0x0000040000047882 */ /* 0x000fe20000000000 */
[----:B------:R-:W-:Y:S01]  /*00e0*/  UISETP.GE.U32.AND UP0, UPT, UR8, 0x2, UPT ;  /* 0x000000020800788c */ /* 0x000fe2000bf06070 */
[----:B------:R-:W-:Y:S01]  /*00f0*/  ISETP.NE.AND P0, PT, R6, RZ, PT ;  /* 0x000000ff0600720c */ /* 0x000fe20003f05270 */
[----:B0-----:R-:W-:-:S06]  /*0100*/  ULEA UR4, UR5, UR4, 0x18 ;  /* 0x0000000405047291 */ /* 0x001fcc000f8ec0ff */
[----:B------:R-:W-:-:S05]  /*0110*/  LEA R5, R6, UR4, 0x2 ;  /* 0x0000000406057c11 */ /* 0x000fca000f8e10ff */
[----:B--2---:R0:W-:Y:S01]  /*0120*/  STS [R5], R2 ;  /* 0x0000000205007388 */ /* 0x0041e20000000800 */
[----:B------:R-:W-:Y:S06]  /*0130*/  BAR.SYNC.DEFER_BLOCKING 0x0 ;  /* 0x0000000000007b1d */ /* 0x000fec0000010000 */
[----:B------:R-:W-:Y:S05]  /*0140*/  BRA.U !UP0, `(.L_x_0) ;  /* 0x0000000108347547 */ /* 0x000fea000b800000 */
[----:B------:R-:W-:-:S07]  /*0150*/  IMAD.MOV.U32 R0, RZ, RZ, 0x1 ;  /* 0x00000001ff007424 */ /* 0x000fce00078e00ff */
.L_x_1:
[----:B------:R-:W-:-:S05]  /*0160*/  IMAD.SHL.U32 R8, R0, 0x2, RZ ;  /* 0x0000000200087824 */ /* 0x000fca00078e00ff */
[----:B0-----:R-:W-:-:S04]  /*0170*/  IADD3 R2, PT, PT, R8, -0x1, RZ ;  /* 0xffffffff08027810 */ /* 0x001fc80007ffe0ff */
[----:B------:R-:W-:-:S13]  /*0180*/  LOP3.LUT P1, RZ, R2, R6, RZ, 0xc0, !PT ;  /* 0x0000000602ff7212 */ /* 0x000fda000782c0ff */
[----:B------:R-:W-:Y:S01]  /*0190*/  @!P1 IMAD R2, R0, 0x4, R5 ;  /* 0x0000000400029824 */ /* 0x000fe200078e0205 */
[----:B------:R-:W-:Y:S01]  /*01a0*/  @!P1 LDS R3, [R5] ;  /* 0x0000000005039984 */ /* 0x000fe20000000800 */
[----:B------:R-:W-:-:S04]  /*01b0*/  IMAD.MOV.U32 R0, RZ, RZ, R8 ;  /* 0x000000ffff007224 */ /* 0x000fc800078e0008 */
[----:B------:R-:W0:Y:S02]  /*01c0*/  @!P1 LDS R2, [R2] ;  /* 0x0000000002029984 */ /* 0x000e240000000800 */
[----:B0-----:R-:W-:-:S05]  /*01d0*/  @!P1 IADD3 R4, PT, PT, R2, R3, RZ ;  /* 0x0000000302049210 */ /* 0x001fca0007ffe0ff */
[----:B------:R1:W-:Y:S01]  /*01e0*/  @!P1 STS [R5], R4 ;  /* 0x0000000405009388 */ /* 0x0003e20000000800 */
[----:B------:R-:W-:Y:S01]  /*01f0*/  BAR.SYNC.DEFER_BLOCKING 0x0 ;  /* 0x0000000000007b1d */ /* 0x000fe20000010000 */
[----:B------:R-:W-:-:S13]  /*0200*/  ISETP.GE.U32.AND P1, PT, R8, UR8, PT ;  /* 0x0000000808007c0c */ /* 0x000fda000bf26070 */
[----:B-1----:R-:W-:Y:S05]  /*0210*/  @!P1 BRA `(.L_x_1) ;  /* 0xfffffffc00d09947 */ /* 0x002fea000383ffff */
.L_x_0:
[----:B------:R-:W-:Y:S05]  /*0220*/  @P0 EXIT ;  /* 0x000000000000094d */ /* 0x000fea0003800000 */
[----:B------:R-:W1:Y:S01]  /*0230*/  S2UR UR5, SR_CgaCtaId ;  /* 0x00000000000579c3 */ /* 0x000e620000008800 */
[----:B------:R-:W-:-:S07]  /*0240*/  UMOV UR4, 0x400 ;  /* 0x0000040000047882 */ /* 0x000fce0000000000 */
[----:B0-----:R-:W0:Y:S01]  /*0250*/  LDC.64 R2, c[0x0][0x388] ;  /* 0x0000e200ff027b82 */ /* 0x001e220000000a00 */
[----:B-1----:R-:W-:Y:S01]  /*0260*/  ULEA UR4, UR5, UR4, 0x18 ;  /* 0x0000000405047291 */ /* 0x002fe2000f8ec0ff */
[----:B0-----:R-:W-:-:S08]  /*0270*/  IMAD.WIDE.U32 R2, R7, 0x4, R2 ;  /* 0x0000000407027825 */ /* 0x001fd000078e0002 */
[----:B------:R-:W0:Y:S04]  /*0280*/  LDS R5, [UR4] ;  /* 0x00000004ff057984 */ /* 0x000e280008000800 */
[----:B0-----:R-:W-:Y:S01]  /*0290*/  STG.E desc[UR6][R2.64], R5 ;  /* 0x0000000502007986 */ /* 0x001fe2000c101906 */
[----:B------:R-:W-:Y:S05]  /*02a0*/  EXIT ;  /* 0x000000000000794d */ /* 0x000fea0003800000 */
.L_x_2:
[----:B------:R-:W-:-:S00]  /*02b0*/  BRA `(.L_x_2) ;  /* 0xfffffffc00fc7947 */ /* 0x000fc0000383ffff */
[----:B------:R-:W-:-:S00]  /*02c0*/  NOP ;  /* 0x0000000000007918 */ /* 0x000fc00000000000 */
        /* <DEDUP_REMOVED lines=11> */
.L_x_3:


//--------------------- .nv.shared._Z12sumReductionPiS_i --------------------------
	.section	.nv.shared._Z12sumReductionPiS_i,"aw",@nobits
	.sectionflags	@""
	.align	4
.nv.shared._Z12sumReductionPiS_i:
	.zero		2048


//--------------------- .nv.shared.reserved.0     --------------------------
	.section	.nv.shared.reserved.0,"aw",@nobits
	.weak		__nv_reservedSMEM_offset_0_alias
	.size		__nv_reservedSMEM_offset_0_alias, 0, 64
	.other		__nv_reservedSMEM_offset_0_alias,@"STO_CUDA_RESERVED_SHARED STV_DEFAULT"
__nv_reservedSMEM_offset_0_alias:
	.zero		0
	.zero		64


//--------------------- .nv.constant0._Z12sumReductionPiS_i --------------------------
	.section	.nv.constant0._Z12sumReductionPiS_i,"a",@progbits
	.sectionflags	@""
	.align	4
.nv.constant0._Z12sumReductionPiS_i:
	.zero		916


//--------------------- SYMBOLS --------------------------

	.type		.nv.reservedSmem.offset0,@object
	.size		.nv.reservedSmem.offset0,0x4
	.type		.nv.reservedSmem.cap,@object
	.size		.nv.reservedSmem.cap,0x4
